//
// Generated by NVIDIA NVVM Compiler
//
// Compiler Build ID: CL-36424714
// Cuda compilation tools, release 13.0, V13.0.88
// Based on NVVM 20.0.0
//

.version 9.0
.target sm_100
.address_size 64

	// .globl	_Z15stackTestKernelPiS_ii

.visible .entry _Z15stackTestKernelPiS_ii(
	.param .u64 .ptr .align 1 _Z15stackTestKernelPiS_ii_param_0,
	.param .u64 .ptr .align 1 _Z15stackTestKernelPiS_ii_param_1,
	.param .u32 _Z15stackTestKernelPiS_ii_param_2,
	.param .u32 _Z15stackTestKernelPiS_ii_param_3
)
{
	.reg .pred 	%p<3>;
	.reg .b32 	%r<8>;
	.reg .b64 	%rd<7>;

	ld.param.u64 	%rd1, [_Z15stackTestKernelPiS_ii_param_0];
	ld.param.u64 	%rd2, [_Z15stackTestKernelPiS_ii_param_1];
	ld.param.u32 	%r3, [_Z15stackTestKernelPiS_ii_param_2];
	ld.param.u32 	%r4, [_Z15stackTestKernelPiS_ii_param_3];
	mov.u32 	%r5, %ctaid.x;
	mov.u32 	%r6, %ntid.x;
	mov.u32 	%r7, %tid.x;
	mad.lo.s32 	%r1, %r5, %r6, %r7;
	setp.ge.s32 	%p1, %r1, %r4;
	@%p1 bra 	$L__BB0_3;
	cvta.to.global.u64 	%rd3, %rd2;
	atom.global.add.u32 	%r2, [%rd3], 1;
	setp.ge.s32 	%p2, %r2, %r3;
	@%p2 bra 	$L__BB0_3;
	cvta.to.global.u64 	%rd4, %rd1;
	mul.wide.s32 	%rd5, %r2, 4;
	add.s64 	%rd6, %rd4, %rd5;
	st.global.u32 	[%rd6], %r1;
$L__BB0_3:
	ret;

}
	// .globl	_Z14stackPopKernelPiS_iiS_
.visible .entry _Z14stackPopKernelPiS_iiS_(
	.param .u64 .ptr .align 1 _Z14stackPopKernelPiS_iiS__param_0,
	.param .u64 .ptr .align 1 _Z14stackPopKernelPiS_iiS__param_1,
	.param .u32 _Z14stackPopKernelPiS_iiS__param_2,
	.param .u32 _Z14stackPopKernelPiS_iiS__param_3,
	.param .u64 .ptr .align 1 _Z14stackPopKernelPiS_iiS__param_4
)
{
	.reg .pred 	%p<3>;
	.reg .b32 	%r<10>;
	.reg .b64 	%rd<13>;

	ld.param.u64 	%rd2, [_Z14stackPopKernelPiS_iiS__param_0];
	ld.param.u64 	%rd3, [_Z14stackPopKernelPiS_iiS__param_1];
	ld.param.u32 	%r3, [_Z14stackPopKernelPiS_iiS__param_3];
	ld.param.u64 	%rd4, [_Z14stackPopKernelPiS_iiS__param_4];
	cvta.to.global.u64 	%rd1, %rd4;
	mov.u32 	%r4, %ctaid.x;
	mov.u32 	%r5, %ntid.x;
	mov.u32 	%r6, %tid.x;
	mad.lo.s32 	%r1, %r4, %r5, %r6;
	setp.ge.s32 	%p1, %r1, %r3;
	@%p1 bra 	$L__BB1_4;
	cvta.to.global.u64 	%rd5, %rd3;
	atom.global.add.u32 	%r2, [%rd5], -1;
	setp.lt.s32 	%p2, %r2, 1;
	@%p2 bra 	$L__BB1_3;
	add.s32 	%r7, %r2, -1;
	cvta.to.global.u64 	%rd6, %rd2;
	mul.wide.u32 	%rd7, %r7, 4;
	add.s64 	%rd8, %rd6, %rd7;
	ld.global.u32 	%r8, [%rd8];
	mul.wide.s32 	%rd9, %r1, 4;
	add.s64 	%rd10, %rd1, %rd9;
	st.global.u32 	[%rd10], %r8;
	bra.uni 	$L__BB1_4;
$L__BB1_3:
	mul.wide.s32 	%rd11, %r1, 4;
	add.s64 	%rd12, %rd1, %rd11;
	mov.b32 	%r9, -1;
	st.global.u32 	[%rd12], %r9;
$L__BB1_4:
	ret;

}
	// .globl	_Z15queueTestKernelPiS_S_ii
.visible .entry _Z15queueTestKernelPiS_S_ii(
	.param .u64 .ptr .align 1 _Z15queueTestKernelPiS_S_ii_param_0,
	.param .u64 .ptr .align 1 _Z15queueTestKernelPiS_S_ii_param_1,
	.param .u64 .ptr .align 1 _Z15queueTestKernelPiS_S_ii_param_2,
	.param .u32 _Z15queueTestKernelPiS_S_ii_param_3,
	.param .u32 _Z15queueTestKernelPiS_S_ii_param_4
)
{
	.reg .pred 	%p<3>;
	.reg .b32 	%r<8>;
	.reg .b64 	%rd<7>;

	ld.param.u64 	%rd1, [_Z15queueTestKernelPiS_S_ii_param_0];
	ld.param.u64 	%rd2, [_Z15queueTestKernelPiS_S_ii_param_2];
	ld.param.u32 	%r3, [_Z15queueTestKernelPiS_S_ii_param_3];
	ld.param.u32 	%r4, [_Z15queueTestKernelPiS_S_ii_param_4];
	mov.u32 	%r5, %ctaid.x;
	mov.u32 	%r6, %ntid.x;
	mov.u32 	%r7, %tid.x;
	mad.lo.s32 	%r1, %r5, %r6, %r7;
	setp.ge.s32 	%p1, %r1, %r4;
	@%p1 bra 	$L__BB2_3;
	cvta.to.global.u64 	%rd3, %rd2;
	atom.global.add.u32 	%r2, [%rd3], 1;
	setp.ge.s32 	%p2, %r2, %r3;
	@%p2 bra 	$L__BB2_3;
	cvta.to.global.u64 	%rd4, %rd1;
	mul.wide.s32 	%rd5, %r2, 4;
	add.s64 	%rd6, %rd4, %rd5;
	st.global.u32 	[%rd6], %r1;
$L__BB2_3:
	ret;

}
	// .globl	_Z18queueDequeueKernelPiS_S_iiS_
.visible .entry _Z18queueDequeueKernelPiS_S_iiS_(
	.param .u64 .ptr .align 1 _Z18queueDequeueKernelPiS_S_iiS__param_0,
	.param .u64 .ptr .align 1 _Z18queueDequeueKernelPiS_S_iiS__param_1,
	.param .u64 .ptr .align 1 _Z18queueDequeueKernelPiS_S_iiS__param_2,
	.param .u32 _Z18queueDequeueKernelPiS_S_iiS__param_3,
	.param .u32 _Z18queueDequeueKernelPiS_S_iiS__param_4,
	.param .u64 .ptr .align 1 _Z18queueDequeueKernelPiS_S_iiS__param_5
)
{
	.reg .pred 	%p<3>;
	.reg .b32 	%r<10>;
	.reg .b64 	%rd<15>;

	ld.param.u64 	%rd2, [_Z18queueDequeueKernelPiS_S_iiS__param_0];
	ld.param.u64 	%rd3, [_Z18queueDequeueKernelPiS_S_iiS__param_1];
	ld.param.u64 	%rd4, [_Z18queueDequeueKernelPiS_S_iiS__param_2];
	ld.param.u32 	%r3, [_Z18queueDequeueKernelPiS_S_iiS__param_4];
	ld.param.u64 	%rd5, [_Z18queueDequeueKernelPiS_S_iiS__param_5];
	cvta.to.global.u64 	%rd1, %rd5;
	mov.u32 	%r4, %ctaid.x;
	mov.u32 	%r5, %ntid.x;
	mov.u32 	%r6, %tid.x;
	mad.lo.s32 	%r1, %r4, %r5, %r6;
	setp.ge.s32 	%p1, %r1, %r3;
	@%p1 bra 	$L__BB3_4;
	cvta.to.global.u64 	%rd6, %rd3;
	cvta.to.global.u64 	%rd7, %rd4;
	atom.global.add.u32 	%r2, [%rd6], 1;
	ld.global.u32 	%r7, [%rd7];
	setp.ge.s32 	%p2, %r2, %r7;
	@%p2 bra 	$L__BB3_3;
	cvta.to.global.u64 	%rd10, %rd2;
	mul.wide.s32 	%rd11, %r2, 4;
	add.s64 	%rd12, %rd10, %rd11;
	ld.global.u32 	%r9, [%rd12];
	mul.wide.s32 	%rd13, %r1, 4;
	add.s64 	%rd14, %rd1, %rd13;
	st.global.u32 	[%rd14], %r9;
	bra.uni 	$L__BB3_4;
$L__BB3_3:
	mul.wide.s32 	%rd8, %r1, 4;
	add.s64 	%rd9, %rd1, %rd8;
	mov.b32 	%r8, -1;
	st.global.u32 	[%rd9], %r8;
$L__BB3_4:
	ret;

}


// ===== COMPILED SASS (sm_100) =====

	.target	sm_100

	.elftype	@"ET_EXEC"


//--------------------- .note.nv.tkinfo           --------------------------
	.section	.note.nv.tkinfo,"",@"SHT_NOTE"
	.sectionflags	@"SHF_NOTE_NV_TKINFO"
	.tkinfo
        /*0018*/ 	.word	0x00000002
        /*0030*/ 	.string	""
        /*0030*/ 	.string	"ptxas"
        /*0030*/ 	.string	"Cuda compilation tools, release 13.0, V13.0.88"
        /*0030*/ 	.string	"Build cuda_13.0.r13.0/compiler.36424714_0"
        /*0030*/ 	.string	"-arch sm_100 -m 64 "



//--------------------- .note.nv.cuinfo           --------------------------
	.section	.note.nv.cuinfo,"",@"SHT_NOTE"
	.sectionflags	@"SHF_NOTE_NV_CUINFO"
        /*0018*/ 	.short	0x0002
        /*001a*/ 	.short	0x0064
        /*001c*/ 	.short	0x0082
	.zero		2


//--------------------- .nv.info                  --------------------------
	.section	.nv.info,"",@"SHT_CUDA_INFO"
	.align	4


	//----- nvinfo : EIATTR_REGCOUNT
	.align		4
        /*0000*/ 	.byte	0x04, 0x2f
        /*0002*/ 	.short	(.L_1 - .L_0)
	.align		4
.L_0:
        /*0004*/ 	.word	index@(_Z15stackTestKernelPiS_ii)
        /*0008*/ 	.word	0x0000000c


	//----- nvinfo : EIATTR_FRAME_SIZE
	.align		4
.L_1:
        /*000c*/ 	.byte	0x04, 0x11
        /*000e*/ 	.short	(.L_3 - .L_2)
	.align		4
.L_2:
        /*0010*/ 	.word	index@(_Z15stackTestKernelPiS_ii)
        /*0014*/ 	.word	0x00000000


	//----- nvinfo : EIATTR_REGCOUNT
	.align		4
.L_3:
        /*0018*/ 	.byte	0x04, 0x2f
        /*001a*/ 	.short	(.L_5 - .L_4)
	.align		4
.L_4:
        /*001c*/ 	.word	index@(_Z14stackPopKernelPiS_iiS_)
        /*0020*/ 	.word	0x0000000c


	//----- nvinfo : EIATTR_FRAME_SIZE
	.align		4
.L_5:
        /*0024*/ 	.byte	0x04, 0x11
        /*0026*/ 	.short	(.L_7 - .L_6)
	.align		4
.L_6:
        /*0028*/ 	.word	index@(_Z14stackPopKernelPiS_iiS_)
        /*002c*/ 	.word	0x00000000


	//----- nvinfo : EIATTR_REGCOUNT
	.align		4
.L_7:
        /*0030*/ 	.byte	0x04, 0x2f
        /*0032*/ 	.short	(.L_9 - .L_8)
	.align		4
.L_8:
        /*0034*/ 	.word	index@(_Z15queueTestKernelPiS_S_ii)
        /*0038*/ 	.word	0x0000000c


	//----- nvinfo : EIATTR_FRAME_SIZE
	.align		4
.L_9:
        /*003c*/ 	.byte	0x04, 0x11
        /*003e*/ 	.short	(.L_11 - .L_10)
	.align		4
.L_10:
        /*0040*/ 	.word	index@(_Z15queueTestKernelPiS_S_ii)
        /*0044*/ 	.word	0x00000000


	//----- nvinfo : EIATTR_REGCOUNT
	.align		4
.L_11:
        /*0048*/ 	.byte	0x04, 0x2f
        /*004a*/ 	.short	(.L_13 - .L_12)
	.align		4
.L_12:
        /*004c*/ 	.word	index@(_Z18queueDequeueKernelPiS_S_iiS_)
        /*0050*/ 	.word	0x0000000e


	//----- nvinfo : EIATTR_FRAME_SIZE
	.align		4
.L_13:
        /*0054*/ 	.byte	0x04, 0x11
        /*0056*/ 	.short	(.L_15 - .L_14)
	.align		4
.L_14:
        /*0058*/ 	.word	index@(_Z18queueDequeueKernelPiS_S_iiS_)
        /*005c*/ 	.word	0x00000000


	//----- nvinfo : EIATTR_MIN_STACK_SIZE
	.align		4
.L_15:
        /*0060*/ 	.byte	0x04, 0x12
        /*0062*/ 	.short	(.L_17 - .L_16)
	.align		4
.L_16:
        /*0064*/ 	.word	index@(_Z18queueDequeueKernelPiS_S_iiS_)
        /*0068*/ 	.word	0x00000000


	//----- nvinfo : EIATTR_MIN_STACK_SIZE
	.align		4
.L_17:
        /*006c*/ 	.byte	0x04, 0x12
        /*006e*/ 	.short	(.L_19 - .L_18)
	.align		4
.L_18:
        /*0070*/ 	.word	index@(_Z15queueTestKernelPiS_S_ii)
        /*0074*/ 	.word	0x00000000


	//----- nvinfo : EIATTR_MIN_STACK_SIZE
	.align		4
.L_19:
        /*0078*/ 	.byte	0x04, 0x12
        /*007a*/ 	.short	(.L_21 - .L_20)
	.align		4
.L_20:
        /*007c*/ 	.word	index@(_Z14stackPopKernelPiS_iiS_)
        /*0080*/ 	.word	0x00000000


	//----- nvinfo : EIATTR_MIN_STACK_SIZE
	.align		4
.L_21:
        /*0084*/ 	.byte	0x04, 0x12
        /*0086*/ 	.short	(.L_23 - .L_22)
	.align		4
.L_22:
        /*0088*/ 	.word	index@(_Z15stackTestKernelPiS_ii)
        /*008c*/ 	.word	0x00000000
.L_23:


//--------------------- .nv.compat                --------------------------
	.section	.nv.compat,"",@"SHT_CUDA_COMPAT_INFO"
	.align	4
        /*0000*/ 	.byte	0x02, 0x09, 0x00, 0x00, 0x02, 0x02, 0x01, 0x00, 0x02, 0x05, 0x05, 0x00, 0x03, 0x07, 0x01, 0x01
        /*0010*/ 	.byte	0x02, 0x03, 0x00, 0x00, 0x02, 0x06, 0x01, 0x00, 0x04, 0x0b, 0x08, 0x00, 0x09, 0x00, 0x00, 0x00
        /*0020*/ 	.byte	0x00, 0x00, 0x00, 0x00


//--------------------- .nv.info._Z18queueDequeueKernelPiS_S_iiS_ --------------------------
	.section	.nv.info._Z18queueDequeueKernelPiS_S_iiS_,"",@"SHT_CUDA_INFO"
	.sectionflags	@""
	.align	4


	//----- nvinfo : EIATTR_CUDA_API_VERSION
	.align		4
        /*0000*/ 	.byte	0x04, 0x37
        /*0002*/ 	.short	(.L_25 - .L_24)
.L_24:
        /*0004*/ 	.word	0x00000082


	//----- nvinfo : EIATTR_KPARAM_INFO
	.align		4
.L_25:
        /*0008*/ 	.byte	0x04, 0x17
        /*000a*/ 	.short	(.L_27 - .L_26)
.L_26:
        /*000c*/ 	.word	0x00000000
        /*0010*/ 	.short	0x0005
        /*0012*/ 	.short	0x0020
        /*0014*/ 	.byte	0x00, 0xf5, 0x21, 0x00


	//----- nvinfo : EIATTR_KPARAM_INFO
	.align		4
.L_27:
        /*0018*/ 	.byte	0x04, 0x17
        /*001a*/ 	.short	(.L_29 - .L_28)
.L_28:
        /*001c*/ 	.word	0x00000000
        /*0020*/ 	.short	0x0004
        /*0022*/ 	.short	0x001c
        /*0024*/ 	.byte	0x00, 0xf0, 0x11, 0x00


	//----- nvinfo : EIATTR_KPARAM_INFO
	.align		4
.L_29:
        /*0028*/ 	.byte	0x04, 0x17
        /*002a*/ 	.short	(.L_31 - .L_30)
.L_30:
        /*002c*/ 	.word	0x00000000
        /*0030*/ 	.short	0x0003
        /*0032*/ 	.short	0x0018
        /*0034*/ 	.byte	0x00, 0xf0, 0x11, 0x00


	//----- nvinfo : EIATTR_KPARAM_INFO
	.align		4
.L_31:
        /*0038*/ 	.byte	0x04, 0x17
        /*003a*/ 	.short	(.L_33 - .L_32)
.L_32:
        /*003c*/ 	.word	0x00000000
        /*0040*/ 	.short	0x0002
        /*0042*/ 	.short	0x0010
        /*0044*/ 	.byte	0x00, 0xf5, 0x21, 0x00


	//----- nvinfo : EIATTR_KPARAM_INFO
	.align		4
.L_33:
        /*0048*/ 	.byte	0x04, 0x17
        /*004a*/ 	.short	(.L_35 - .L_34)
.L_34:
        /*004c*/ 	.word	0x00000000
        /*0050*/ 	.short	0x0001
        /*0052*/ 	.short	0x0008
        /*0054*/ 	.byte	0x00, 0xf5, 0x21, 0x00


	//----- nvinfo : EIATTR_KPARAM_INFO
	.align		4
.L_35:
        /*0058*/ 	.byte	0x04, 0x17
        /*005a*/ 	.short	(.L_37 - .L_36)
.L_36:
        /*005c*/ 	.word	0x00000000
        /*0060*/ 	.short	0x0000
        /*0062*/ 	.short	0x0000
        /*0064*/ 	.byte	0x00, 0xf5, 0x21, 0x00


	//----- nvinfo : EIATTR_SPARSE_MMA_MASK
	.align		4
.L_37:
        /*0068*/ 	.byte	0x03, 0x50
        /*006a*/ 	.short	0x0000


	//----- nvinfo : EIATTR_MAXREG_COUNT
	.align		4
        /*006c*/ 	.byte	0x03, 0x1b
        /*006e*/ 	.short	0x00ff


	//----- nvinfo : EIATTR_MERCURY_ISA_VERSION
	.align		4
        /*0070*/ 	.byte	0x03, 0x5f
        /*0072*/ 	.short	0x0101


	//----- nvinfo : EIATTR_INT_WARP_WIDE_INSTR_OFFSETS
	.align		4
        /*0074*/ 	.byte	0x04, 0x31
        /*0076*/ 	.short	(.L_39 - .L_38)


	//   ....[0]....
.L_38:
        /*0078*/ 	.word	0x00000090


	//   ....[1]....
        /*007c*/ 	.word	0x00000150


	//----- nvinfo : EIATTR_VRC_CTA_INIT_COUNT
	.align		4
.L_39:
        /*0080*/ 	.byte	0x02, 0x4a
	.zero		1
	.zero		1


	//----- nvinfo : EIATTR_EXIT_INSTR_OFFSETS
	.align		4
        /*0084*/ 	.byte	0x04, 0x1c
        /*0086*/ 	.short	(.L_41 - .L_40)


	//   ....[0]....
.L_40:
        /*0088*/ 	.word	0x00000070


	//   ....[1]....
        /*008c*/ 	.word	0x000001f0


	//   ....[2]....
        /*0090*/ 	.word	0x00000240


	//----- nvinfo : EIATTR_CRS_STACK_SIZE
	.align		4
.L_41:
        /*0094*/ 	.byte	0x04, 0x1e
        /*0096*/ 	.short	(.L_43 - .L_42)
.L_42:
        /*0098*/ 	.word	0x00000000


	//----- nvinfo : EIATTR_CBANK_PARAM_SIZE
	.align		4
.L_43:
        /*009c*/ 	.byte	0x03, 0x19
        /*009e*/ 	.short	0x0028


	//----- nvinfo : EIATTR_PARAM_CBANK
	.align		4
        /*00a0*/ 	.byte	0x04, 0x0a
        /*00a2*/ 	.short	(.L_45 - .L_44)
	.align		4
.L_44:
        /*00a4*/ 	.word	index@(.nv.constant0._Z18queueDequeueKernelPiS_S_iiS_)
        /*00a8*/ 	.short	0x0380
        /*00aa*/ 	.short	0x0028


	//----- nvinfo : EIATTR_SW_WAR
	.align		4
.L_45:
        /*00ac*/ 	.byte	0x04, 0x36
        /*00ae*/ 	.short	(.L_47 - .L_46)
.L_46:
        /*00b0*/ 	.word	0x00000008
.L_47:


//--------------------- .nv.info._Z15queueTestKernelPiS_S_ii --------------------------
	.section	.nv.info._Z15queueTestKernelPiS_S_ii,"",@"SHT_CUDA_INFO"
	.sectionflags	@""
	.align	4


	//----- nvinfo : EIATTR_CUDA_API_VERSION
	.align		4
        /*0000*/ 	.byte	0x04, 0x37
        /*0002*/ 	.short	(.L_49 - .L_48)
.L_48:
        /*0004*/ 	.word	0x00000082


	//----- nvinfo : EIATTR_KPARAM_INFO
	.align		4
.L_49:
        /*0008*/ 	.byte	0x04, 0x17
        /*000a*/ 	.short	(.L_51 - .L_50)
.L_50:
        /*000c*/ 	.word	0x00000000
        /*0010*/ 	.short	0x0004
        /*0012*/ 	.short	0x001c
        /*0014*/ 	.byte	0x00, 0xf0, 0x11, 0x00


	//----- nvinfo : EIATTR_KPARAM_INFO
	.align		4
.L_51:
        /*0018*/ 	.byte	0x04, 0x17
        /*001a*/ 	.short	(.L_53 - .L_52)
.L_52:
        /*001c*/ 	.word	0x00000000
        /*0020*/ 	.short	0x0003
        /*0022*/ 	.short	0x0018
        /*0024*/ 	.byte	0x00, 0xf0, 0x11, 0x00


	//----- nvinfo : EIATTR_KPARAM_INFO
	.align		4
.L_53:
        /*0028*/ 	.byte	0x04, 0x17
        /*002a*/ 	.short	(.L_55 - .L_54)
.L_54:
        /*002c*/ 	.word	0x00000000
        /*0030*/ 	.short	0x0002
        /*0032*/ 	.short	0x0010
        /*0034*/ 	.byte	0x00, 0xf5, 0x21, 0x00


	//----- nvinfo : EIATTR_KPARAM_INFO
	.align		4
.L_55:
        /*0038*/ 	.byte	0x04, 0x17
        /*003a*/ 	.short	(.L_57 - .L_56)
.L_56:
        /*003c*/ 	.word	0x00000000
        /*0040*/ 	.short	0x0001
        /*0042*/ 	.short	0x0008
        /*0044*/ 	.byte	0x00, 0xf5, 0x21, 0x00


	//----- nvinfo : EIATTR_KPARAM_INFO
	.align		4
.L_57:
        /*0048*/ 	.byte	0x04, 0x17
        /*004a*/ 	.short	(.L_59 - .L_58)
.L_58:
        /*004c*/ 	.word	0x00000000
        /*0050*/ 	.short	0x0000
        /*0052*/ 	.short	0x0000
        /*0054*/ 	.byte	0x00, 0xf5, 0x21, 0x00


	//----- nvinfo : EIATTR_SPARSE_MMA_MASK
	.align		4
.L_59:
        /*0058*/ 	.byte	0x03, 0x50
        /*005a*/ 	.short	0x0000


	//----- nvinfo : EIATTR_MAXREG_COUNT
	.align		4
        /*005c*/ 	.byte	0x03, 0x1b
        /*005e*/ 	.short	0x00ff


	//----- nvinfo : EIATTR_MERCURY_ISA_VERSION
	.align		4
        /*0060*/ 	.byte	0x03, 0x5f
        /*0062*/ 	.short	0x0101


	//----- nvinfo : EIATTR_INT_WARP_WIDE_INSTR_OFFSETS
	.align		4
        /*0064*/ 	.byte	0x04, 0x31
        /*0066*/ 	.short	(.L_61 - .L_60)


	//   ....[0]....
.L_60:
        /*0068*/ 	.word	0x00000090


	//   ....[1]....
        /*006c*/ 	.word	0x00000140


	//----- nvinfo : EIATTR_VRC_CTA_INIT_COUNT
	.align		4
.L_61:
        /*0070*/ 	.byte	0x02, 0x4a
	.zero		1
	.zero		1


	//----- nvinfo : EIATTR_EXIT_INSTR_OFFSETS
	.align		4
        /*0074*/ 	.byte	0x04, 0x1c
        /*0076*/ 	.short	(.L_63 - .L_62)


	//   ....[0]....
.L_62:
        /*0078*/ 	.word	0x00000070


	//   ....[1]....
        /*007c*/ 	.word	0x00000170


	//   ....[2]....
        /*0080*/ 	.word	0x000001b0


	//----- nvinfo : EIATTR_CBANK_PARAM_SIZE
	.align		4
.L_63:
        /*0084*/ 	.byte	0x03, 0x19
        /*0086*/ 	.short	0x0020


	//----- nvinfo : EIATTR_PARAM_CBANK
	.align		4
        /*0088*/ 	.byte	0x04, 0x0a
        /*008a*/ 	.short	(.L_65 - .L_64)
	.align		4
.L_64:
        /*008c*/ 	.word	index@(.nv.constant0._Z15queueTestKernelPiS_S_ii)
        /*0090*/ 	.short	0x0380
        /*0092*/ 	.short	0x0020


	//----- nvinfo : EIATTR_SW_WAR
	.align		4
.L_65:
        /*0094*/ 	.byte	0x04, 0x36
        /*0096*/ 	.short	(.L_67 - .L_66)
.L_66:
        /*0098*/ 	.word	0x00000008
.L_67:


//--------------------- .nv.info._Z14stackPopKernelPiS_iiS_ --------------------------
	.section	.nv.info._Z14stackPopKernelPiS_iiS_,"",@"SHT_CUDA_INFO"
	.sectionflags	@""
	.align	4


	//----- nvinfo : EIATTR_CUDA_API_VERSION
	.align		4
        /*0000*/ 	.byte	0x04, 0x37
        /*0002*/ 	.short	(.L_69 - .L_68)
.L_68:
        /*0004*/ 	.word	0x00000082


	//----- nvinfo : EIATTR_KPARAM_INFO
	.align		4
.L_69:
        /*0008*/ 	.byte	0x04, 0x17
        /*000a*/ 	.short	(.L_71 - .L_70)
.L_70:
        /*000c*/ 	.word	0x00000000
        /*0010*/ 	.short	0x0004
        /*0012*/ 	.short	0x0018
        /*0014*/ 	.byte	0x00, 0xf5, 0x21, 0x00


	//----- nvinfo : EIATTR_KPARAM_INFO
	.align		4
.L_71:
        /*0018*/ 	.byte	0x04, 0x17
        /*001a*/ 	.short	(.L_73 - .L_72)
.L_72:
        /*001c*/ 	.word	0x00000000
        /*0020*/ 	.short	0x0003
        /*0022*/ 	.short	0x0014
        /*0024*/ 	.byte	0x00, 0xf0, 0x11, 0x00


	//----- nvinfo : EIATTR_KPARAM_INFO
	.align		4
.L_73:
        /*0028*/ 	.byte	0x04, 0x17
        /*002a*/ 	.short	(.L_75 - .L_74)
.L_74:
        /*002c*/ 	.word	0x00000000
        /*0030*/ 	.short	0x0002
        /*0032*/ 	.short	0x0010
        /*0034*/ 	.byte	0x00, 0xf0, 0x11, 0x00


	//----- nvinfo : EIATTR_KPARAM_INFO
	.align		4
.L_75:
        /*0038*/ 	.byte	0x04, 0x17
        /*003a*/ 	.short	(.L_77 - .L_76)
.L_76:
        /*003c*/ 	.word	0x00000000
        /*0040*/ 	.short	0x0001
        /*0042*/ 	.short	0x0008
        /*0044*/ 	.byte	0x00, 0xf5, 0x21, 0x00


	//----- nvinfo : EIATTR_KPARAM_INFO
	.align		4
.L_77:
        /*0048*/ 	.byte	0x04, 0x17
        /*004a*/ 	.short	(.L_79 - .L_78)
.L_78:
        /*004c*/ 	.word	0x00000000
        /*0050*/ 	.short	0x0000
        /*0052*/ 	.short	0x0000
        /*0054*/ 	.byte	0x00, 0xf5, 0x21, 0x00


	//----- nvinfo : EIATTR_SPARSE_MMA_MASK
	.align		4
.L_79:
        /*0058*/ 	.byte	0x03, 0x50
        /*005a*/ 	.short	0x0000


	//----- nvinfo : EIATTR_MAXREG_COUNT
	.align		4
        /*005c*/ 	.byte	0x03, 0x1b
        /*005e*/ 	.short	0x00ff


	//----- nvinfo : EIATTR_MERCURY_ISA_VERSION
	.align		4
        /*0060*/ 	.byte	0x03, 0x5f
        /*0062*/ 	.short	0x0101


	//----- nvinfo : EIATTR_INT_WARP_WIDE_INSTR_OFFSETS
	.align		4
        /*0064*/ 	.byte	0x04, 0x31
        /*0066*/ 	.short	(.L_81 - .L_80)


	//   ....[0]....
.L_80:
        /*0068*/ 	.word	0x00000090


	//   ....[1]....
        /*006c*/ 	.word	0x00000140


	//----- nvinfo : EIATTR_VRC_CTA_INIT_COUNT
	.align		4
.L_81:
        /*0070*/ 	.byte	0x02, 0x4a
	.zero		1
	.zero		1


	//----- nvinfo : EIATTR_EXIT_INSTR_OFFSETS
	.align		4
        /*0074*/ 	.byte	0x04, 0x1c
        /*0076*/ 	.short	(.L_83 - .L_82)


	//   ....[0]....
.L_82:
        /*0078*/ 	.word	0x00000070


	//   ....[1]....
        /*007c*/ 	.word	0x000001f0


	//   ....[2]....
        /*0080*/ 	.word	0x00000240


	//----- nvinfo : EIATTR_CRS_STACK_SIZE
	.align		4
.L_83:
        /*0084*/ 	.byte	0x04, 0x1e
        /*0086*/ 	.short	(.L_85 - .L_84)
.L_84:
        /*0088*/ 	.word	0x00000000


	//----- nvinfo : EIATTR_CBANK_PARAM_SIZE
	.align		4
.L_85:
        /*008c*/ 	.byte	0x03, 0x19
        /*008e*/ 	.short	0x0020


	//----- nvinfo : EIATTR_PARAM_CBANK
	.align		4
        /*0090*/ 	.byte	0x04, 0x0a
        /*0092*/ 	.short	(.L_87 - .L_86)
	.align		4
.L_86:
        /*0094*/ 	.word	index@(.nv.constant0._Z14stackPopKernelPiS_iiS_)
        /*0098*/ 	.short	0x0380
        /*009a*/ 	.short	0x0020


	//----- nvinfo : EIATTR_SW_WAR
	.align		4
.L_87:
        /*009c*/ 	.byte	0x04, 0x36
        /*009e*/ 	.short	(.L_89 - .L_88)
.L_88:
        /*00a0*/ 	.word	0x00000008
.L_89:


//--------------------- .nv.info._Z15stackTestKernelPiS_ii --------------------------
	.section	.nv.info._Z15stackTestKernelPiS_ii,"",@"SHT_CUDA_INFO"
	.sectionflags	@""
	.align	4


	//----- nvinfo : EIATTR_CUDA_API_VERSION
	.align		4
        /*0000*/ 	.byte	0x04, 0x37
        /*0002*/ 	.short	(.L_91 - .L_90)
.L_90:
        /*0004*/ 	.word	0x00000082


	//----- nvinfo : EIATTR_KPARAM_INFO
	.align		4
.L_91:
        /*0008*/ 	.byte	0x04, 0x17
        /*000a*/ 	.short	(.L_93 - .L_92)
.L_92:
        /*000c*/ 	.word	0x00000000
        /*0010*/ 	.short	0x0003
        /*0012*/ 	.short	0x0014
        /*0014*/ 	.byte	0x00, 0xf0, 0x11, 0x00


	//----- nvinfo : EIATTR_KPARAM_INFO
	.align		4
.L_93:
        /*0018*/ 	.byte	0x04, 0x17
        /*001a*/ 	.short	(.L_95 - .L_94)
.L_94:
        /*001c*/ 	.word	0x00000000
        /*0020*/ 	.short	0x0002
        /*0022*/ 	.short	0x0010
        /*0024*/ 	.byte	0x00, 0xf0, 0x11, 0x00


	//----- nvinfo : EIATTR_KPARAM_INFO
	.align		4
.L_95:
        /*0028*/ 	.byte	0x04, 0x17
        /*002a*/ 	.short	(.L_97 - .L_96)
.L_96:
        /*002c*/ 	.word	0x00000000
        /*0030*/ 	.short	0x0001
        /*0032*/ 	.short	0x0008
        /*0034*/ 	.byte	0x00, 0xf5, 0x21, 0x00


	//----- nvinfo : EIATTR_KPARAM_INFO
	.align		4
.L_97:
        /*0038*/ 	.byte	0x04, 0x17
        /*003a*/ 	.short	(.L_99 - .L_98)
.L_98:
        /*003c*/ 	.word	0x00000000
        /*0040*/ 	.short	0x0000
        /*0042*/ 	.short	0x0000
        /*0044*/ 	.byte	0x00, 0xf5, 0x21, 0x00


	//----- nvinfo : EIATTR_SPARSE_MMA_MASK
	.align		4
.L_99:
        /*0048*/ 	.byte	0x03, 0x50
        /*004a*/ 	.short	0x0000


	//----- nvinfo : EIATTR_MAXREG_COUNT
	.align		4
        /*004c*/ 	.byte	0x03, 0x1b
        /*004e*/ 	.short	0x00ff


	//----- nvinfo : EIATTR_MERCURY_ISA_VERSION
	.align		4
        /*0050*/ 	.byte	0x03, 0x5f
        /*0052*/ 	.short	0x0101


	//----- nvinfo : EIATTR_INT_WARP_WIDE_INSTR_OFFSETS
	.align		4
        /*0054*/ 	.byte	0x04, 0x31
        /*0056*/ 	.short	(.L_101 - .L_100)


	//   ....[0]....
.L_100:
        /*0058*/ 	.word	0x00000090


	//   ....[1]....
        /*005c*/ 	.word	0x00000140


	//----- nvinfo : EIATTR_VRC_CTA_INIT_COUNT
	.align		4
.L_101:
        /*0060*/ 	.byte	0x02, 0x4a
	.zero		1
	.zero		1


	//----- nvinfo : EIATTR_EXIT_INSTR_OFFSETS
	.align		4
        /*0064*/ 	.byte	0x04, 0x1c
        /*0066*/ 	.short	(.L_103 - .L_102)


	//   ....[0]....
.L_102:
        /*0068*/ 	.word	0x00000070


	//   ....[1]....
        /*006c*/ 	.word	0x00000170


	//   ....[2]....
        /*0070*/ 	.word	0x000001b0


	//----- nvinfo : EIATTR_CBANK_PARAM_SIZE
	.align		4
.L_103:
        /*0074*/ 	.byte	0x03, 0x19
        /*0076*/ 	.short	0x0018


	//----- nvinfo : EIATTR_PARAM_CBANK
	.align		4
        /*0078*/ 	.byte	0x04, 0x0a
        /*007a*/ 	.short	(.L_105 - .L_104)
	.align		4
.L_104:
        /*007c*/ 	.word	index@(.nv.constant0._Z15stackTestKernelPiS_ii)
        /*0080*/ 	.short	0x0380
        /*0082*/ 	.short	0x0018


	//----- nvinfo : EIATTR_SW_WAR
	.align		4
.L_105:
        /*0084*/ 	.byte	0x04, 0x36
        /*0086*/ 	.short	(.L_107 - .L_106)
.L_106:
        /*0088*/ 	.word	0x00000008
.L_107:


//--------------------- .nv.callgraph             --------------------------
	.section	.nv.callgraph,"",@"SHT_CUDA_CALLGRAPH"
	.align	4
	.sectionentsize	8
	.align		4
        /*0000*/ 	.word	0x00000000
	.align		4
        /*0004*/ 	.word	0xffffffff
	.align		4
        /*0008*/ 	.word	0x00000000
	.align		4
        /*000c*/ 	.word	0xfffffffe
	.align		4
        /*0010*/ 	.word	0x00000000
	.align		4
        /*0014*/ 	.word	0xfffffffd
	.align		4
        /*0018*/ 	.word	0x00000000
	.align		4
        /*001c*/ 	.word	0xfffffffc


//--------------------- .text._Z18queueDequeueKernelPiS_S_iiS_ --------------------------
	.section	.text._Z18queueDequeueKernelPiS_S_iiS_,"ax",@progbits
	.align	128
        .global         _Z18queueDequeueKernelPiS_S_iiS_
        .type           _Z18queueDequeueKernelPiS_S_iiS_,@function
        .size           _Z18queueDequeueKernelPiS_S_iiS_,(.L_x_6 - _Z18queueDequeueKernelPiS_S_iiS_)
        .other          _Z18queueDequeueKernelPiS_S_iiS_,@"STO_CUDA_ENTRY STV_DEFAULT"
_Z18queueDequeueKernelPiS_S_iiS_:
.text._Z18queueDequeueKernelPiS_S_iiS_:
[----:B------:R-:W-:Y:S01]  /*0000*/  LDC R1, c[0x0][0x37c] ;  /* 0x0000df00ff017b82 */ /* 0x000fe20000000800 */
[----:B------:R-:W0:Y:S07]  /*0010*/  S2R R0, SR_TID.X ;  /* 0x0000000000007919 */ /* 0x000e2e0000002100 */
[----:B------:R-:W0:Y:S01]  /*0020*/  S2UR UR4, SR_CTAID.X ;  /* 0x00000000000479c3 */ /* 0x000e220000002500 */
[----:B------:R-:W1:Y:S07]  /*0030*/  LDCU UR5, c[0x0][0x39c] ;  /* 0x00007380ff0577ac */ /* 0x000e6e0008000800 */
[----:B------:R-:W0:Y:S02]  /*0040*/  LDC R7, c[0x0][0x360] ;  /* 0x0000d800ff077b82 */ /* 0x000e240000000800 */
[----:B0-----:R-:W-:-:S05]  /*0050*/  IMAD R7, R7, UR4, R0 ;  /* 0x0000000407077c24 */ /* 0x001fca000f8e0200 */
[----:B-1----:R-:W-:-:S13]  /*0060*/  ISETP.GE.AND P0, PT, R7, UR5, PT ;  /* 0x0000000507007c0c */ /* 0x002fda000bf06270 */
[----:B------:R-:W-:Y:S05]  /*0070*/  @P0 EXIT ;  /* 0x000000000000094d */ /* 0x000fea0003800000 */
[----:B------:R-:W0:Y:S01]  /*0080*/  S2R R5, SR_LANEID ;  /* 0x0000000000057919 */ /* 0x000e220000000000 */
[----:B------:R-:W-:Y:S01]  /*0090*/  VOTEU.ANY UR6, UPT, PT ;  /* 0x0000000000067886 */ /* 0x000fe200038e0100 */
[----:B------:R-:W1:Y:S01]  /*00a0*/  LDC.64 R2, c[0x0][0x388] ;  /* 0x0000e200ff027b82 */ /* 0x000e620000000a00 */
[----:B------:R-:W0:Y:S01]  /*00b0*/  FLO.U32 R0, UR6 ;  /* 0x0000000600007d00 */ /* 0x000e2200080e0000 */
[----:B------:R-:W1:Y:S07]  /*00c0*/  LDCU.64 UR4, c[0x0][0x358] ;  /* 0x00006b00ff0477ac */ /* 0x000e6e0008000a00 */
[----:B------:R-:W1:Y:S01]  /*00d0*/  POPC R11, UR6 ;  /* 0x00000006000b7d09 */ /* 0x000e620008000000 */
[----:B0-----:R-:W-:-:S02]  /*00e0*/  ISETP.EQ.U32.AND P0, PT, R0, R5, PT ;  /* 0x000000050000720c */ /* 0x001fc40003f02070 */
[----:B------:R-:W0:Y:S11]  /*00f0*/  LDC.64 R4, c[0x0][0x390] ;  /* 0x0000e400ff047b82 */ /* 0x000e360000000a00 */
[----:B-1----:R-:W2:Y:S04]  /*0100*/  @P0 ATOMG.E.ADD.STRONG.GPU PT, R3, desc[UR4][R2.64], R11 ;  /* 0x8000000b020309a8 */ /* 0x002ea800081ef104 */
[----:B0-----:R-:W3:Y:S01]  /*0110*/  LDG.E R4, desc[UR4][R4.64] ;  /* 0x0000000404047981 */ /* 0x001ee2000c1e1900 */
[----:B------:R-:W0:Y:S02]  /*0120*/  S2R R6, SR_LTMASK ;  /* 0x0000000000067919 */ /* 0x000e240000003900 */
[----:B0-----:R-:W-:-:S06]  /*0130*/  LOP3.LUT R6, R6, UR6, RZ, 0xc0, !PT ;  /* 0x0000000606067c12 */ /* 0x001fcc000f8ec0ff */
[----:B------:R-:W0:Y:S01]  /*0140*/  POPC R6, R6 ;  /* 0x0000000600067309 */ /* 0x000e220000000000 */
[----:B--2---:R-:W0:Y:S02]  /*0150*/  SHFL.IDX PT, R9, R3, R0, 0x1f ;  /* 0x00001f0003097589 */ /* 0x004e2400000e0000 */
[----:B0-----:R-:W-:-:S04]  /*0160*/  IADD3 R9, PT, PT, R9, R6, RZ ;  /* 0x0000000609097210 */ /* 0x001fc80007ffe0ff */
[----:B---3--:R-:W-:-:S13]  /*0170*/  ISETP.GE.AND P0, PT, R9, R4, PT ;  /* 0x000000040900720c */ /* 0x008fda0003f06270 */
[----:B------:R-:W-:Y:S05]  /*0180*/  @P0 BRA `(.L_x_0) ;  /* 0x00000000001c0947 */ /* 0x000fea0003800000 */
[----:B------:R-:W0:Y:S08]  /*0190*/  LDC.64 R2, c[0x0][0x380] ;  /* 0x0000e000ff027b82 */ /* 0x000e300000000a00 */
[----:B------:R-:W1:Y:S01]  /*01a0*/  LDC.64 R4, c[0x0][0x3a0] ;  /* 0x0000e800ff047b82 */ /* 0x000e620000000a00 */
[----:B0-----:R-:W-:-:S06]  /*01b0*/  IMAD.WIDE R2, R9, 0x4, R2 ;  /* 0x0000000409027825 */ /* 0x001fcc00078e0202 */
[----:B------:R-:W2:Y:S01]  /*01c0*/  LDG.E R3, desc[UR4][R2.64] ;  /* 0x0000000402037981 */ /* 0x000ea2000c1e1900 */
[----:B-1----:R-:W-:-:S05]  /*01d0*/  IMAD.WIDE R4, R7, 0x4, R4 ;  /* 0x0000000407047825 */ /* 0x002fca00078e0204 */
[----:B--2---:R-:W-:Y:S01]  /*01e0*/  STG.E desc[UR4][R4.64], R3 ;  /* 0x0000000304007986 */ /* 0x004fe2000c101904 */
[----:B------:R-:W-:Y:S05]  /*01f0*/  EXIT ;  /* 0x000000000000794d */ /* 0x000fea0003800000 */
.L_x_0:
[----:B------:R-:W0:Y:S01]  /*0200*/  LDC.64 R2, c[0x0][0x3a0] ;  /* 0x0000e800ff027b82 */ /* 0x000e220000000a00 */
[----:B------:R-:W-:Y:S01]  /*0210*/  MOV R5, 0xffffffff ;  /* 0xffffffff00057802 */ /* 0x000fe20000000f00 */
[----:B0-----:R-:W-:-:S05]  /*0220*/  IMAD.WIDE R2, R7, 0x4, R2 ;  /* 0x0000000407027825 */ /* 0x001fca00078e0202 */
[----:B------:R-:W-:Y:S01]  /*0230*/  STG.E desc[UR4][R2.64], R5 ;  /* 0x0000000502007986 */ /* 0x000fe2000c101904 */
[----:B------:R-:W-:Y:S05]  /*0240*/  EXIT ;  /* 0x000000000000794d */ /* 0x000fea0003800000 */
.L_x_1:
[----:B------:R-:W-:-:S00]  /*0250*/  BRA `(.L_x_1) ;  /* 0xfffffffc00fc7947 */ /* 0x000fc0000383ffff */
[----:B------:R-:W-:-:S00]  /*0260*/  NOP ;  /* 0x0000000000007918 */ /* 0x000fc00000000000 */
        /* <DEDUP_REMOVED lines=9> */
.L_x_6:


//--------------------- .text._Z15queueTestKernelPiS_S_ii --------------------------
	.section	.text._Z15queueTestKernelPiS_S_ii,"ax",@progbits
	.align	128
        .global         _Z15queueTestKernelPiS_S_ii
        .type           _Z15queueTestKernelPiS_S_ii,@function
        .size           _Z15queueTestKernelPiS_S_ii,(.L_x_7 - _Z15queueTestKernelPiS_S_ii)
        .other          _Z15queueTestKernelPiS_S_ii,@"STO_CUDA_ENTRY STV_DEFAULT"
_Z15queueTestKernelPiS_S_ii:
.text._Z15queueTestKernelPiS_S_ii:
        /* <DEDUP_REMOVED lines=14> */
[----:B0-----:R-:W-:-:S13]  /*00e0*/  ISETP.EQ.U32.AND P0, PT, R0, R7, PT ;  /* 0x000000070000720c */ /* 0x001fda0003f02070 */
[----:B-1----:R-:W2:Y:S01]  /*00f0*/  @P0 ATOMG.E.ADD.STRONG.GPU PT, R3, desc[UR4][R2.64], R9 ;  /* 0x80000009020309a8 */ /* 0x002ea200081ef104 */
[----:B------:R-:W0:Y:S02]  /*0100*/  S2R R4, SR_LTMASK ;  /* 0x0000000000047919 */ /* 0x000e240000003900 */
[----:B0-----:R-:W-:Y:S01]  /*0110*/  LOP3.LUT R4, R4, UR6, RZ, 0xc0, !PT ;  /* 0x0000000604047c12 */ /* 0x001fe2000f8ec0ff */
[----:B------:R-:W0:Y:S05]  /*0120*/  LDCU UR6, c[0x0][0x398] ;  /* 0x00007300ff0677ac */ /* 0x000e2a0008000800 */
[----:B------:R-:W1:Y:S01]  /*0130*/  POPC R4, R4 ;  /* 0x0000000400047309 */ /* 0x000e620000000000 */
[----:B--2---:R-:W1:Y:S02]  /*0140*/  SHFL.IDX PT, R7, R3, R0, 0x1f ;  /* 0x00001f0003077589 */ /* 0x004e6400000e0000 */
[----:B-1----:R-:W-:-:S05]  /*0150*/  IMAD.IADD R7, R7, 0x1, R4 ;  /* 0x0000000107077824 */ /* 0x002fca00078e0204 */
[----:B0-----:R-:W-:-:S13]  /*0160*/  ISETP.GE.AND P0, PT, R7, UR6, PT ;  /* 0x0000000607007c0c */ /* 0x001fda000bf06270 */
[----:B------:R-:W-:Y:S05]  /*0170*/  @P0 EXIT ;  /* 0x000000000000094d */ /* 0x000fea0003800000 */
[----:B------:R-:W0:Y:S02]  /*0180*/  LDC.64 R2, c[0x0][0x380] ;  /* 0x0000e000ff027b82 */ /* 0x000e240000000a00 */
[----:B0-----:R-:W-:-:S05]  /*0190*/  IMAD.WIDE R2, R7, 0x4, R2 ;  /* 0x0000000407027825 */ /* 0x001fca00078e0202 */
[----:B------:R-:W-:Y:S01]  /*01a0*/  STG.E desc[UR4][R2.64], R5 ;  /* 0x0000000502007986 */ /* 0x000fe2000c101904 */
[----:B------:R-:W-:Y:S05]  /*01b0*/  EXIT ;  /* 0x000000000000794d */ /* 0x000fea0003800000 */
.L_x_2:
        /* <DEDUP_REMOVED lines=12> */
.L_x_7:


//--------------------- .text._Z14stackPopKernelPiS_iiS_ --------------------------
	.section	.text._Z14stackPopKernelPiS_iiS_,"ax",@progbits
	.align	128
        .global         _Z14stackPopKernelPiS_iiS_
        .type           _Z14stackPopKernelPiS_iiS_,@function
        .size           _Z14stackPopKernelPiS_iiS_,(.L_x_8 - _Z14stackPopKernelPiS_iiS_)
        .other          _Z14stackPopKernelPiS_iiS_,@"STO_CUDA_ENTRY STV_DEFAULT"
_Z14stackPopKernelPiS_iiS_:
.text._Z14stackPopKernelPiS_iiS_:
        /* <DEDUP_REMOVED lines=12> */
[----:B------:R-:W1:Y:S01]  /*00c0*/  LDCU.64 UR4, c[0x0][0x358] ;  /* 0x00006b00ff0477ac */ /* 0x000e620008000a00 */
[----:B------:R-:W-:-:S06]  /*00d0*/  UPOPC UR7, UR6 ;  /* 0x00000006000772bf */ /* 0x000fcc0008000000 */
[----:B------:R-:W-:Y:S01]  /*00e0*/  IMAD R9, RZ, RZ, -UR7 ;  /* 0x80000007ff097e24 */ /* 0x000fe2000f8e02ff */
[----:B0-----:R-:W-:-:S13]  /*00f0*/  ISETP.EQ.U32.AND P0, PT, R4, R5, PT ;  /* 0x000000050400720c */ /* 0x001fda0003f02070 */
[----:B-1----:R-:W2:Y:S01]  /*0100*/  @P0 ATOMG.E.ADD.STRONG.GPU PT, R3, desc[UR4][R2.64], R9 ;  /* 0x80000009020309a8 */ /* 0x002ea200081ef104 */
[----:B------:R-:W0:Y:S02]  /*0110*/  S2R R5, SR_LTMASK ;  /* 0x0000000000057919 */ /* 0x000e240000003900 */
[----:B0-----:R-:W-:-:S06]  /*0120*/  LOP3.LUT R5, R5, UR6, RZ, 0xc0, !PT ;  /* 0x0000000605057c12 */ /* 0x001fcc000f8ec0ff */
[----:B------:R-:W0:Y:S01]  /*0130*/  POPC R5, R5 ;  /* 0x0000000500057309 */ /* 0x000e220000000000 */
[----:B--2---:R-:W0:Y:S02]  /*0140*/  SHFL.IDX PT, R0, R3, R4, 0x1f ;  /* 0x00001f0403007589 */ /* 0x004e2400000e0000 */
[----:B0-----:R-:W-:-:S05]  /*0150*/  IMAD.IADD R0, R0, 0x1, -R5 ;  /* 0x0000000100007824 */ /* 0x001fca00078e0a05 */
[----:B------:R-:W-:-:S13]  /*0160*/  ISETP.GE.AND P0, PT, R0, 0x1, PT ;  /* 0x000000010000780c */ /* 0x000fda0003f06270 */
[----:B------:R-:W-:Y:S05]  /*0170*/  @!P0 BRA `(.L_x_3) ;  /* 0x0000000000208947 */ /* 0x000fea0003800000 */
[----:B------:R-:W0:Y:S01]  /*0180*/  LDC.64 R2, c[0x0][0x380] ;  /* 0x0000e000ff027b82 */ /* 0x000e220000000a00 */
[----:B------:R-:W-:-:S05]  /*0190*/  IADD3 R5, PT, PT, R0, -0x1, RZ ;  /* 0xffffffff00057810 */ /* 0x000fca0007ffe0ff */
[----:B0-----:R-:W-:Y:S02]  /*01a0*/  IMAD.WIDE.U32 R2, R5, 0x4, R2 ;  /* 0x0000000405027825 */ /* 0x001fe400078e0002 */
[----:B------:R-:W0:Y:S04]  /*01b0*/  LDC.64 R4, c[0x0][0x398] ;  /* 0x0000e600ff047b82 */ /* 0x000e280000000a00 */
[----:B------:R-:W2:Y:S01]  /*01c0*/  LDG.E R3, desc[UR4][R2.64] ;  /* 0x0000000402037981 */ /* 0x000ea2000c1e1900 */
[----:B0-----:R-:W-:-:S05]  /*01d0*/  IMAD.WIDE R4, R7, 0x4, R4 ;  /* 0x0000000407047825 */ /* 0x001fca00078e0204 */
[----:B--2---:R-:W-:Y:S01]  /*01e0*/  STG.E desc[UR4][R4.64], R3 ;  /* 0x0000000304007986 */ /* 0x004fe2000c101904 */
[----:B------:R-:W-:Y:S05]  /*01f0*/  EXIT ;  /* 0x000000000000794d */ /* 0x000fea0003800000 */
.L_x_3:
[----:B------:R-:W0:Y:S01]  /*0200*/  LDC.64 R2, c[0x0][0x398] ;  /* 0x0000e600ff027b82 */ /* 0x000e220000000a00 */
[----:B------:R-:W-:Y:S01]  /*0210*/  MOV R5, 0xffffffff ;  /* 0xffffffff00057802 */ /* 0x000fe20000000f00 */
[----:B0-----:R-:W-:-:S05]  /*0220*/  IMAD.WIDE R2, R7, 0x4, R2 ;  /* 0x0000000407027825 */ /* 0x001fca00078e0202 */
[----:B------:R-:W-:Y:S01]  /*0230*/  STG.E desc[UR4][R2.64], R5 ;  /* 0x0000000502007986 */ /* 0x000fe2000c101904 */
[----:B------:R-:W-:Y:S05]  /*0240*/  EXIT ;  /* 0x000000000000794d */ /* 0x000fea0003800000 */
.L_x_4:
        /* <DEDUP_REMOVED lines=11> */
.L_x_8:


//--------------------- .text._Z15stackTestKernelPiS_ii --------------------------
	.section	.text._Z15stackTestKernelPiS_ii,"ax",@progbits
	.align	128
        .global         _Z15stackTestKernelPiS_ii
        .type           _Z15stackTestKernelPiS_ii,@function
        .size           _Z15stackTestKernelPiS_ii,(.L_x_9 - _Z15stackTestKernelPiS_ii)
        .other          _Z15stackTestKernelPiS_ii,@"STO_CUDA_ENTRY STV_DEFAULT"
_Z15stackTestKernelPiS_ii:
.text._Z15stackTestKernelPiS_ii:
        /* <DEDUP_REMOVED lines=28> */
.L_x_5:
        /* <DEDUP_REMOVED lines=12> */
.L_x_9:


//--------------------- .nv.shared.reserved.0     --------------------------
	.section	.nv.shared.reserved.0,"aw",@nobits
	.weak		__nv_reservedSMEM_offset_0_alias
	.size		__nv_reservedSMEM_offset_0_alias, 0, 64
	.other		__nv_reservedSMEM_offset_0_alias,@"STO_CUDA_RESERVED_SHARED STV_DEFAULT"
__nv_reservedSMEM_offset_0_alias:
	.zero		0
	.zero		64


//--------------------- .nv.constant0._Z18queueDequeueKernelPiS_S_iiS_ --------------------------
	.section	.nv.constant0._Z18queueDequeueKernelPiS_S_iiS_,"a",@progbits
	.sectionflags	@""
	.align	4
.nv.constant0._Z18queueDequeueKernelPiS_S_iiS_:
	.zero		936


//--------------------- .nv.constant0._Z15queueTestKernelPiS_S_ii --------------------------
	.section	.nv.constant0._Z15queueTestKernelPiS_S_ii,"a",@progbits
	.sectionflags	@""
	.align	4
.nv.constant0._Z15queueTestKernelPiS_S_ii:
	.zero		928


//--------------------- .nv.constant0._Z14stackPopKernelPiS_iiS_ --------------------------
	.section	.nv.constant0._Z14stackPopKernelPiS_iiS_,"a",@progbits
	.sectionflags	@""
	.align	4
.nv.constant0._Z14stackPopKernelPiS_iiS_:
	.zero		928


//--------------------- .nv.constant0._Z15stackTestKernelPiS_ii --------------------------
	.section	.nv.constant0._Z15stackTestKernelPiS_ii,"a",@progbits
	.sectionflags	@""
	.align	4
.nv.constant0._Z15stackTestKernelPiS_ii:
	.zero		920


//--------------------- SYMBOLS --------------------------

	.type		.nv.reservedSmem.offset0,@object
	.size		.nv.reservedSmem.offset0,0x4
